//
// Generated by NVIDIA NVVM Compiler
//
// Compiler Build ID: CL-36424714
// Cuda compilation tools, release 13.0, V13.0.88
// Based on NVVM 20.0.0
//

.version 9.0
.target sm_100
.address_size 64

	// .globl	default_function_kernel

.visible .entry default_function_kernel(
	.param .u64 .ptr .align 1 default_function_kernel_param_0,
	.param .u64 .ptr .align 1 default_function_kernel_param_1
)
.maxntid 48
{
	.reg .pred 	%p<2>;
	.reg .b16 	%rs<4>;
	.reg .b32 	%r<7>;
	.reg .b32 	%f<4>;
	.reg .b64 	%rd<8>;

	ld.param.u64 	%rd1, [default_function_kernel_param_0];
	ld.param.u64 	%rd2, [default_function_kernel_param_1];
	mov.u32 	%r1, %ctaid.x;
	shl.b32 	%r3, %r1, 2;
	mov.u32 	%r2, %tid.x;
	cvt.u16.u32 	%rs1, %r2;
	mul.lo.s16 	%rs2, %rs1, 43;
	shr.u16 	%rs3, %rs2, 9;
	cvt.u32.u16 	%r4, %rs3;
	add.s32 	%r5, %r3, %r4;
	setp.gt.u32 	%p1, %r5, 2564;
	@%p1 bra 	$L__BB0_2;
	cvta.to.global.u64 	%rd3, %rd2;
	cvta.to.global.u64 	%rd4, %rd1;
	mad.lo.s32 	%r6, %r1, 48, %r2;
	mul.wide.u32 	%rd5, %r6, 4;
	add.s64 	%rd6, %rd3, %rd5;
	ld.global.nc.f32 	%f1, [%rd6];
	lg2.approx.f32 	%f2, %f1;
	mul.f32 	%f3, %f2, 0f3E9A209B;
	add.s64 	%rd7, %rd4, %rd5;
	st.global.f32 	[%rd7], %f3;
$L__BB0_2:
	ret;

}


// ===== COMPILED SASS (sm_100) =====

	.target	sm_100

	.elftype	@"ET_EXEC"


//--------------------- .note.nv.tkinfo           --------------------------
	.section	.note.nv.tkinfo,"",@"SHT_NOTE"
	.sectionflags	@"SHF_NOTE_NV_TKINFO"
	.tkinfo
        /*0018*/ 	.word	0x00000002
        /*0030*/ 	.string	""
        /*0030*/ 	.string	"ptxas"
        /*0030*/ 	.string	"Cuda compilation tools, release 13.0, V13.0.88"
        /*0030*/ 	.string	"Build cuda_13.0.r13.0/compiler.36424714_0"
        /*0030*/ 	.string	"-arch sm_100 -m 64 "



//--------------------- .note.nv.cuinfo           --------------------------
	.section	.note.nv.cuinfo,"",@"SHT_NOTE"
	.sectionflags	@"SHF_NOTE_NV_CUINFO"
        /*0018*/ 	.short	0x0002
        /*001a*/ 	.short	0x0064
        /*001c*/ 	.short	0x0082
	.zero		2


//--------------------- .nv.info                  --------------------------
	.section	.nv.info,"",@"SHT_CUDA_INFO"
	.align	4


	//----- nvinfo : EIATTR_REGCOUNT
	.align		4
        /*0000*/ 	.byte	0x04, 0x2f
        /*0002*/ 	.short	(.L_1 - .L_0)
	.align		4
.L_0:
        /*0004*/ 	.word	index@(default_function_kernel)
        /*0008*/ 	.word	0x0000000a


	//----- nvinfo : EIATTR_FRAME_SIZE
	.align		4
.L_1:
        /*000c*/ 	.byte	0x04, 0x11
        /*000e*/ 	.short	(.L_3 - .L_2)
	.align		4
.L_2:
        /*0010*/ 	.word	index@(default_function_kernel)
        /*0014*/ 	.word	0x00000000


	//----- nvinfo : EIATTR_MIN_STACK_SIZE
	.align		4
.L_3:
        /*0018*/ 	.byte	0x04, 0x12
        /*001a*/ 	.short	(.L_5 - .L_4)
	.align		4
.L_4:
        /*001c*/ 	.word	index@(default_function_kernel)
        /*0020*/ 	.word	0x00000000
.L_5:


//--------------------- .nv.compat                --------------------------
	.section	.nv.compat,"",@"SHT_CUDA_COMPAT_INFO"
	.align	4
        /*0000*/ 	.byte	0x02, 0x09, 0x00, 0x00, 0x02, 0x02, 0x01, 0x00, 0x02, 0x05, 0x05, 0x00, 0x03, 0x07, 0x01, 0x01
        /*0010*/ 	.byte	0x02, 0x03, 0x00, 0x00, 0x02, 0x06, 0x01, 0x00, 0x04, 0x0b, 0x08, 0x00, 0x01, 0x00, 0x00, 0x00
        /*0020*/ 	.byte	0x00, 0x00, 0x00, 0x00


//--------------------- .nv.info.default_function_kernel --------------------------
	.section	.nv.info.default_function_kernel,"",@"SHT_CUDA_INFO"
	.sectionflags	@""
	.align	4


	//----- nvinfo : EIATTR_CUDA_API_VERSION
	.align		4
        /*0000*/ 	.byte	0x04, 0x37
        /*0002*/ 	.short	(.L_7 - .L_6)
.L_6:
        /*0004*/ 	.word	0x00000082


	//----- nvinfo : EIATTR_KPARAM_INFO
	.align		4
.L_7:
        /*0008*/ 	.byte	0x04, 0x17
        /*000a*/ 	.short	(.L_9 - .L_8)
.L_8:
        /*000c*/ 	.word	0x00000000
        /*0010*/ 	.short	0x0001
        /*0012*/ 	.short	0x0008
        /*0014*/ 	.byte	0x00, 0xf5, 0x21, 0x00


	//----- nvinfo : EIATTR_KPARAM_INFO
	.align		4
.L_9:
        /*0018*/ 	.byte	0x04, 0x17
        /*001a*/ 	.short	(.L_11 - .L_10)
.L_10:
        /*001c*/ 	.word	0x00000000
        /*0020*/ 	.short	0x0000
        /*0022*/ 	.short	0x0000
        /*0024*/ 	.byte	0x00, 0xf5, 0x21, 0x00


	//----- nvinfo : EIATTR_SPARSE_MMA_MASK
	.align		4
.L_11:
        /*0028*/ 	.byte	0x03, 0x50
        /*002a*/ 	.short	0x0000


	//----- nvinfo : EIATTR_MAXREG_COUNT
	.align		4
        /*002c*/ 	.byte	0x03, 0x1b
        /*002e*/ 	.short	0x00ff


	//----- nvinfo : EIATTR_MERCURY_ISA_VERSION
	.align		4
        /*0030*/ 	.byte	0x03, 0x5f
        /*0032*/ 	.short	0x0101


	//----- nvinfo : EIATTR_VRC_CTA_INIT_COUNT
	.align		4
        /*0034*/ 	.byte	0x02, 0x4a
	.zero		1
	.zero		1


	//----- nvinfo : EIATTR_EXIT_INSTR_OFFSETS
	.align		4
        /*0038*/ 	.byte	0x04, 0x1c
        /*003a*/ 	.short	(.L_13 - .L_12)


	//   ....[0]....
.L_12:
        /*003c*/ 	.word	0x000000a0


	//   ....[1]....
        /*0040*/ 	.word	0x00000180


	//----- nvinfo : EIATTR_MAX_THREADS
	.align		4
.L_13:
        /*0044*/ 	.byte	0x04, 0x05
        /*0046*/ 	.short	(.L_15 - .L_14)
.L_14:
        /*0048*/ 	.word	0x00000030
        /*004c*/ 	.word	0x00000001
        /*0050*/ 	.word	0x00000001


	//----- nvinfo : EIATTR_CBANK_PARAM_SIZE
	.align		4
.L_15:
        /*0054*/ 	.byte	0x03, 0x19
        /*0056*/ 	.short	0x0010


	//----- nvinfo : EIATTR_PARAM_CBANK
	.align		4
        /*0058*/ 	.byte	0x04, 0x0a
        /*005a*/ 	.short	(.L_17 - .L_16)
	.align		4
.L_16:
        /*005c*/ 	.word	index@(.nv.constant0.default_function_kernel)
        /*0060*/ 	.short	0x0380
        /*0062*/ 	.short	0x0010


	//----- nvinfo : EIATTR_SW_WAR
	.align		4
.L_17:
        /*0064*/ 	.byte	0x04, 0x36
        /*0066*/ 	.short	(.L_19 - .L_18)
.L_18:
        /*0068*/ 	.word	0x00000008
.L_19:


//--------------------- .nv.callgraph             --------------------------
	.section	.nv.callgraph,"",@"SHT_CUDA_CALLGRAPH"
	.align	4
	.sectionentsize	8
	.align		4
        /*0000*/ 	.word	0x00000000
	.align		4
        /*0004*/ 	.word	0xffffffff
	.align		4
        /*0008*/ 	.word	0x00000000
	.align		4
        /*000c*/ 	.word	0xfffffffe
	.align		4
        /*0010*/ 	.word	0x00000000
	.align		4
        /*0014*/ 	.word	0xfffffffd
	.align		4
        /*0018*/ 	.word	0x00000000
	.align		4
        /*001c*/ 	.word	0xfffffffc


//--------------------- .text.default_function_kernel --------------------------
	.section	.text.default_function_kernel,"ax",@progbits
	.align	128
        .global         default_function_kernel
        .type           default_function_kernel,@function
        .size           default_function_kernel,(.L_x_1 - default_function_kernel)
        .other          default_function_kernel,@"STO_CUDA_ENTRY STV_DEFAULT"
default_function_kernel:
.text.default_function_kernel:
[----:B------:R-:W-:Y:S01]  /*0000*/  LDC R1, c[0x0][0x37c] ;  /* 0x0000df00ff017b82 */ /* 0x000fe20000000800 */
[----:B------:R-:W0:Y:S01]  /*0010*/  S2R R4, SR_TID.X ;  /* 0x0000000000047919 */ /* 0x000e220000002100 */
[----:B------:R-:W1:Y:S01]  /*0020*/  S2R R7, SR_CTAID.X ;  /* 0x0000000000077919 */ /* 0x000e620000002500 */
[----:B0-----:R-:W-:-:S05]  /*0030*/  PRMT R0, R4, 0x9910, RZ ;  /* 0x0000991004007816 */ /* 0x001fca00000000ff */
[----:B------:R-:W-:-:S05]  /*0040*/  IMAD R0, R0, 0x2b, RZ ;  /* 0x0000002b00007824 */ /* 0x000fca00078e02ff */
[----:B------:R-:W-:-:S04]  /*0050*/  LOP3.LUT R0, R0, 0xffff, RZ, 0xc0, !PT ;  /* 0x0000ffff00007812 */ /* 0x000fc800078ec0ff */
[----:B------:R-:W-:-:S04]  /*0060*/  SHF.R.U32.HI R0, RZ, 0x9, R0 ;  /* 0x00000009ff007819 */ /* 0x000fc80000011600 */
[----:B------:R-:W-:-:S04]  /*0070*/  LOP3.LUT R0, R0, 0xffff, RZ, 0xc0, !PT ;  /* 0x0000ffff00007812 */ /* 0x000fc800078ec0ff */
[----:B-1----:R-:W-:-:S04]  /*0080*/  LEA R0, R7, R0, 0x2 ;  /* 0x0000000007007211 */ /* 0x002fc800078e10ff */
[----:B------:R-:W-:-:S13]  /*0090*/  ISETP.GT.U32.AND P0, PT, R0, 0xa04, PT ;  /* 0x00000a040000780c */ /* 0x000fda0003f04070 */
[----:B------:R-:W-:Y:S05]  /*00a0*/  @P0 EXIT ;  /* 0x000000000000094d */ /* 0x000fea0003800000 */
[----:B------:R-:W0:Y:S01]  /*00b0*/  LDC.64 R2, c[0x0][0x388] ;  /* 0x0000e200ff027b82 */ /* 0x000e220000000a00 */
[----:B------:R-:W1:Y:S01]  /*00c0*/  LDCU.64 UR4, c[0x0][0x358] ;  /* 0x00006b00ff0477ac */ /* 0x000e620008000a00 */
[----:B------:R-:W-:-:S06]  /*00d0*/  IMAD R7, R7, 0x30, R4 ;  /* 0x0000003007077824 */ /* 0x000fcc00078e0204 */
[----:B------:R-:W2:Y:S01]  /*00e0*/  LDC.64 R4, c[0x0][0x380] ;  /* 0x0000e000ff047b82 */ /* 0x000ea20000000a00 */
[----:B0-----:R-:W-:-:S05]  /*00f0*/  IMAD.WIDE.U32 R2, R7, 0x4, R2 ;  /* 0x0000000407027825 */ /* 0x001fca00078e0002 */
[----:B-1----:R-:W3:Y:S01]  /*0100*/  LDG.E.CONSTANT R0, desc[UR4][R2.64] ;  /* 0x0000000402007981 */ /* 0x002ee2000c1e9900 */
[----:B--2---:R-:W-:Y:S01]  /*0110*/  IMAD.WIDE.U32 R4, R7, 0x4, R4 ;  /* 0x0000000407047825 */ /* 0x004fe200078e0004 */
[----:B---3--:R-:W-:-:S13]  /*0120*/  FSETP.GEU.AND P0, PT, |R0|, 1.175494350822287508e-38, PT ;  /* 0x008000000000780b */ /* 0x008fda0003f0e200 */
[----:B------:R-:W-:-:S04]  /*0130*/  @!P0 FMUL R0, R0, 16777216 ;  /* 0x4b80000000008820 */ /* 0x000fc80000400000 */
[----:B------:R-:W0:Y:S02]  /*0140*/  MUFU.LG2 R6, R0 ;  /* 0x0000000000067308 */ /* 0x000e240000000c00 */
[----:B0-----:R-:W-:-:S04]  /*0150*/  @!P0 FADD R6, R6, -24 ;  /* 0xc1c0000006068421 */ /* 0x001fc80000000000 */
[----:B------:R-:W-:-:S05]  /*0160*/  FMUL R7, R6, 0.30103000998497009277 ;  /* 0x3e9a209b06077820 */ /* 0x000fca0000400000 */
[----:B------:R-:W-:Y:S01]  /*0170*/  STG.E desc[UR4][R4.64], R7 ;  /* 0x0000000704007986 */ /* 0x000fe2000c101904 */
[----:B------:R-:W-:Y:S05]  /*0180*/  EXIT ;  /* 0x000000000000794d */ /* 0x000fea0003800000 */
.L_x_0:
[----:B------:R-:W-:-:S00]  /*0190*/  BRA `(.L_x_0) ;  /* 0xfffffffc00fc7947 */ /* 0x000fc0000383ffff */
[----:B------:R-:W-:-:S00]  /*01a0*/  NOP ;  /* 0x0000000000007918 */ /* 0x000fc00000000000 */
        /* <DEDUP_REMOVED lines=13> */
.L_x_1:


//--------------------- .nv.shared.reserved.0     --------------------------
	.section	.nv.shared.reserved.0,"aw",@nobits
	.weak		__nv_reservedSMEM_offset_0_alias
	.size		__nv_reservedSMEM_offset_0_alias, 0, 64
	.other		__nv_reservedSMEM_offset_0_alias,@"STO_CUDA_RESERVED_SHARED STV_DEFAULT"
__nv_reservedSMEM_offset_0_alias:
	.zero		0
	.zero		64


//--------------------- .nv.constant0.default_function_kernel --------------------------
	.section	.nv.constant0.default_function_kernel,"a",@progbits
	.sectionflags	@""
	.align	4
.nv.constant0.default_function_kernel:
	.zero		912


//--------------------- SYMBOLS --------------------------

	.type		.nv.reservedSmem.offset0,@object
	.size		.nv.reservedSmem.offset0,0x4
